	.headerflags	@"EF_CUDA_TEXMODE_UNIFIED EF_CUDA_64BIT_ADDRESS EF_CUDA_ACCELERATORS EF_CUDA_SM90 EF_CUDA_VIRTUAL_SM(EF_CUDA_SM90)"
	.elftype	@"ET_EXEC"


//--------------------- .nv.info                  --------------------------
	.section	.nv.info,"",@"SHT_CUDA_INFO"
	.align	4


	//----- nvinfo : EIATTR_REGCOUNT
	.align		4
        /*0000*/ 	.byte	0x04, 0x2f
        /*0002*/ 	.short	(.L_2 - .L_1)
	.align		4
.L_1:
        /*0004*/ 	.word	index@(triton_red_fused_avg_pool2d_native_group_norm_17)
        /*0008*/ 	.word	0x00000020


	//----- nvinfo : EIATTR_MIN_STACK_SIZE
	.align		4
.L_2:
        /*000c*/ 	.byte	0x04, 0x12
        /*000e*/ 	.short	(.L_4 - .L_3)
	.align		4
.L_3:
        /*0010*/ 	.word	index@(triton_red_fused_avg_pool2d_native_group_norm_17)
        /*0014*/ 	.word	0x00000000


	//----- nvinfo : EIATTR_FRAME_SIZE
	.align		4
.L_4:
        /*0018*/ 	.byte	0x04, 0x11
        /*001a*/ 	.short	(.L_6 - .L_5)
	.align		4
.L_5:
        /*001c*/ 	.word	index@(triton_red_fused_avg_pool2d_native_group_norm_17)
        /*0020*/ 	.word	0x00000000


	//----- nvinfo : EIATTR_MIN_STACK_SIZE
	.align		4
.L_6:
        /*0024*/ 	.byte	0x04, 0x12
        /*0026*/ 	.short	(.L_8 - .L_7)
	.align		4
.L_7:
        /*0028*/ 	.word	index@(triton_red_fused_avg_pool2d_native_group_norm_17)
        /*002c*/ 	.word	0x00000000
.L_8:


//--------------------- .nv.info.triton_red_fused_avg_pool2d_native_group_norm_17 --------------------------
	.section	.nv.info.triton_red_fused_avg_pool2d_native_group_norm_17,"",@"SHT_CUDA_INFO"
	.sectionflags	@""
	.align	4


	//----- nvinfo : EIATTR_CUDA_API_VERSION
	.align		4
        /*0000*/ 	.byte	0x04, 0x37
        /*0002*/ 	.short	(.L_10 - .L_9)
.L_9:
        /*0004*/ 	.word	0x0000007c


	//----- nvinfo : EIATTR_KPARAM_INFO
	.align		4
.L_10:
        /*0008*/ 	.byte	0x04, 0x17
        /*000a*/ 	.short	(.L_12 - .L_11)
.L_11:
        /*000c*/ 	.word	0x00000000
        /*0010*/ 	.short	0x0006
        /*0012*/ 	.short	0x002c
        /*0014*/ 	.byte	0x00, 0xf0, 0x11, 0x00


	//----- nvinfo : EIATTR_KPARAM_INFO
	.align		4
.L_12:
        /*0018*/ 	.byte	0x04, 0x17
        /*001a*/ 	.short	(.L_14 - .L_13)
.L_13:
        /*001c*/ 	.word	0x00000000
        /*0020*/ 	.short	0x0005
        /*0022*/ 	.short	0x0028
        /*0024*/ 	.byte	0x00, 0xf0, 0x11, 0x00


	//----- nvinfo : EIATTR_KPARAM_INFO
	.align		4
.L_14:
        /*0028*/ 	.byte	0x04, 0x17
        /*002a*/ 	.short	(.L_16 - .L_15)
.L_15:
        /*002c*/ 	.word	0x00000000
        /*0030*/ 	.short	0x0004
        /*0032*/ 	.short	0x0020
        /*0034*/ 	.byte	0x00, 0xf4, 0x21, 0x00


	//----- nvinfo : EIATTR_KPARAM_INFO
	.align		4
.L_16:
        /*0038*/ 	.byte	0x04, 0x17
        /*003a*/ 	.short	(.L_18 - .L_17)
.L_17:
        /*003c*/ 	.word	0x00000000
        /*0040*/ 	.short	0x0003
        /*0042*/ 	.short	0x0018
        /*0044*/ 	.byte	0x00, 0xf4, 0x21, 0x00


	//----- nvinfo : EIATTR_KPARAM_INFO
	.align		4
.L_18:
        /*0048*/ 	.byte	0x04, 0x17
        /*004a*/ 	.short	(.L_20 - .L_19)
.L_19:
        /*004c*/ 	.word	0x00000000
        /*0050*/ 	.short	0x0002
        /*0052*/ 	.short	0x0010
        /*0054*/ 	.byte	0x00, 0xf4, 0x21, 0x00


	//----- nvinfo : EIATTR_KPARAM_INFO
	.align		4
.L_20:
        /*0058*/ 	.byte	0x04, 0x17
        /*005a*/ 	.short	(.L_22 - .L_21)
.L_21:
        /*005c*/ 	.word	0x00000000
        /*0060*/ 	.short	0x0001
        /*0062*/ 	.short	0x0008
        /*0064*/ 	.byte	0x00, 0xf4, 0x21, 0x00


	//----- nvinfo : EIATTR_KPARAM_INFO
	.align		4
.L_22:
        /*0068*/ 	.byte	0x04, 0x17
        /*006a*/ 	.short	(.L_24 - .L_23)
.L_23:
        /*006c*/ 	.word	0x00000000
        /*0070*/ 	.short	0x0000
        /*0072*/ 	.short	0x0000
        /*0074*/ 	.byte	0x00, 0xf4, 0x21, 0x00


	//----- nvinfo : EIATTR_SPARSE_MMA_MASK
	.align		4
.L_24:
        /*0078*/ 	.byte	0x03, 0x50
        /*007a*/ 	.short	0x0000


	//----- nvinfo : EIATTR_MAXREG_COUNT
	.align		4
        /*007c*/ 	.byte	0x03, 0x1b
        /*007e*/ 	.short	0x00ff


	//----- nvinfo : EIATTR_COOP_GROUP_MASK_REGIDS
	.align		4
        /*0080*/ 	.byte	0x04, 0x29
        /*0082*/ 	.short	(.L_26 - .L_25)


	//   ....[0]....
.L_25:
        /*0084*/ 	.word	0xffffffff


	//   ....[1]....
        /*0088*/ 	.word	0xffffffff


	//   ....[2]....
        /*008c*/ 	.word	0xffffffff


	//   ....[3]....
        /*0090*/ 	.word	0xffffffff


	//   ....[4]....
        /*0094*/ 	.word	0xffffffff


	//   ....[5]....
        /*0098*/ 	.word	0xffffffff


	//   ....[6]....
        /*009c*/ 	.word	0xffffffff


	//   ....[7]....
        /*00a0*/ 	.word	0xffffffff


	//   ....[8]....
        /*00a4*/ 	.word	0xffffffff


	//   ....[9]....
        /*00a8*/ 	.word	0xffffffff


	//   ....[10]....
        /*00ac*/ 	.word	0xffffffff


	//   ....[11]....
        /*00b0*/ 	.word	0xffffffff


	//   ....[12]....
        /*00b4*/ 	.word	0xffffffff


	//   ....[13]....
        /*00b8*/ 	.word	0xffffffff


	//   ....[14]....
        /*00bc*/ 	.word	0xffffffff


	//   ....[15]....
        /*00c0*/ 	.word	0xffffffff


	//----- nvinfo : EIATTR_COOP_GROUP_INSTR_OFFSETS
	.align		4
.L_26:
        /*00c4*/ 	.byte	0x04, 0x28
        /*00c6*/ 	.short	(.L_28 - .L_27)


	//   ....[0]....
.L_27:
        /*00c8*/ 	.word	0x00000910


	//   ....[1]....
        /*00cc*/ 	.word	0x000009e0


	//   ....[2]....
        /*00d0*/ 	.word	0x00000a90


	//   ....[3]....
        /*00d4*/ 	.word	0x00000af0


	//   ....[4]....
        /*00d8*/ 	.word	0x00000be0


	//   ....[5]....
        /*00dc*/ 	.word	0x00000c40


	//   ....[6]....
        /*00e0*/ 	.word	0x00000d40


	//   ....[7]....
        /*00e4*/ 	.word	0x00000d80


	//   ....[8]....
        /*00e8*/ 	.word	0x00000eb0


	//   ....[9]....
        /*00ec*/ 	.word	0x00000ef0


	//   ....[10]....
        /*00f0*/ 	.word	0x00001080


	//   ....[11]....
        /*00f4*/ 	.word	0x00001090


	//   ....[12]....
        /*00f8*/ 	.word	0x000010a0


	//   ....[13]....
        /*00fc*/ 	.word	0x000010e0


	//   ....[14]....
        /*0100*/ 	.word	0x00001230


	//   ....[15]....
        /*0104*/ 	.word	0x00001240


	//----- nvinfo : EIATTR_EXIT_INSTR_OFFSETS
	.align		4
.L_28:
        /*0108*/ 	.byte	0x04, 0x1c
        /*010a*/ 	.short	(.L_30 - .L_29)


	//   ....[0]....
.L_29:
        /*010c*/ 	.word	0x00001420


	//   ....[1]....
        /*0110*/ 	.word	0x00001460


	//----- nvinfo : EIATTR_REQNTID
	.align		4
.L_30:
        /*0114*/ 	.byte	0x04, 0x10
        /*0116*/ 	.short	(.L_32 - .L_31)
.L_31:
        /*0118*/ 	.word	0x00000080
        /*011c*/ 	.word	0x00000001
        /*0120*/ 	.word	0x00000001


	//----- nvinfo : EIATTR_CBANK_PARAM_SIZE
	.align		4
.L_32:
        /*0124*/ 	.byte	0x03, 0x19
        /*0126*/ 	.short	0x0030


	//----- nvinfo : EIATTR_PARAM_CBANK
	.align		4
        /*0128*/ 	.byte	0x04, 0x0a
        /*012a*/ 	.short	(.L_34 - .L_33)
	.align		4
.L_33:
        /*012c*/ 	.word	index@(.nv.constant0.triton_red_fused_avg_pool2d_native_group_norm_17)
        /*0130*/ 	.short	0x0210
        /*0132*/ 	.short	0x0030


	//----- nvinfo : EIATTR_SW_WAR
	.align		4
.L_34:
        /*0134*/ 	.byte	0x04, 0x36
        /*0136*/ 	.short	(.L_36 - .L_35)
.L_35:
        /*0138*/ 	.word	0x00000008
.L_36:


//--------------------- .nv.callgraph             --------------------------
	.section	.nv.callgraph,"",@"SHT_CUDA_CALLGRAPH"
	.align	4
	.sectionentsize	8
	.align		4
        /*0000*/ 	.word	0x00000000
	.align		4
        /*0004*/ 	.word	0xffffffff
	.align		4
        /*0008*/ 	.word	0x00000000
	.align		4
        /*000c*/ 	.word	0xfffffffe
	.align		4
        /*0010*/ 	.word	0x00000000
	.align		4
        /*0014*/ 	.word	0xfffffffd
	.align		4
        /*0018*/ 	.word	0x00000000
	.align		4
        /*001c*/ 	.word	0xfffffffc


//--------------------- .nv.constant4             --------------------------
	.section	.nv.constant4,"a",@progbits
	.align	8
	.align		8
.nv.constant4:
        /*0000*/ 	.dword	_$_str


//--------------------- .text.triton_red_fused_avg_pool2d_native_group_norm_17 --------------------------
	.section	.text.triton_red_fused_avg_pool2d_native_group_norm_17,"ax",@progbits
	.sectionflags	@"SHF_BARRIERS=1"
	.align	128
        .global         triton_red_fused_avg_pool2d_native_group_norm_17
        .type           triton_red_fused_avg_pool2d_native_group_norm_17,@function
        .size           triton_red_fused_avg_pool2d_native_group_norm_17,(.L_x_1 - triton_red_fused_avg_pool2d_native_group_norm_17)
        .other          triton_red_fused_avg_pool2d_native_group_norm_17,@"STO_CUDA_ENTRY STV_DEFAULT"
triton_red_fused_avg_pool2d_native_group_norm_17:
.text.triton_red_fused_avg_pool2d_native_group_norm_17:
[----:B------:R-:W0:Y:S01]  /*0000*/  LDC R1, c[0x0][0x28] ;  /* 0x00000a00ff017b82 */ /* 0x000e220000000800 */
[----:B------:R-:W1:Y:S07]  /*0010*/  S2R R20, SR_TID.X ;  /* 0x0000000000147919 */ /* 0x000e6e0000002100 */
[----:B------:R-:W2:Y:S01]  /*0020*/  LDC.64 R2, c[0x0][0x210] ;  /* 0x00008400ff027b82 */ /* 0x000ea20000000a00 */
[----:B------:R-:W-:Y:S02]  /*0030*/  CS2R R14, SRZ ;  /* 0x00000000000e7805 */ /* 0x000fe4000001ff00 */
[----:B------:R-:W-:Y:S01]  /*0040*/  CS2R R16, SRZ ;  /* 0x0000000000107805 */ /* 0x000fe2000001ff00 */
[----:B------:R-:W3:Y:S01]  /*0050*/  S2R R8, SR_CTAID.X ;  /* 0x0000000000087919 */ /* 0x000ee20000002500 */
[----:B------:R-:W-:Y:S01]  /*0060*/  ULDC.64 UR6, c[0x0][0x208] ;  /* 0x0000820000067ab9 */ /* 0x000fe20000000a00 */
[----:B-1----:R-:W-:-:S02]  /*0070*/  SHF.L.U32 R25, R20, 0x1, RZ ;  /* 0x0000000114197819 */ /* 0x002fc400000006ff */
[----:B------:R-:W-:Y:S02]  /*0080*/  LOP3.LUT R19, R20, 0x7f, RZ, 0xc0, !PT ;  /* 0x0000007f14137812 */ /* 0x000fe400078ec0ff */
[----:B------:R-:W-:Y:S02]  /*0090*/  LOP3.LUT R25, R25, 0xe, RZ, 0xc0, !PT ;  /* 0x0000000e19197812 */ /* 0x000fe400078ec0ff */
[----:B------:R-:W-:Y:S02]  /*00a0*/  SHF.L.U32 R12, R19, 0x2, RZ ;  /* 0x00000002130c7819 */ /* 0x000fe400000006ff */
[C---:B---3--:R-:W-:Y:S02]  /*00b0*/  SHF.L.U32 R24, R8.reuse, 0xb, RZ ;  /* 0x0000000b08187819 */ /* 0x048fe400000006ff */
[----:B------:R-:W-:Y:S02]  /*00c0*/  LOP3.LUT R5, R25, 0x1e0, R12, 0xf8, !PT ;  /* 0x000001e019057812 */ /* 0x000fe400078ef80c */
[----:B------:R-:W-:-:S02]  /*00d0*/  ISETP.GE.AND P0, PT, R8, 0x80, PT ;  /* 0x000000800800780c */ /* 0x000fc40003f06270 */
[----:B------:R-:W-:Y:S02]  /*00e0*/  LOP3.LUT R5, R5, R24, RZ, 0xfc, !PT ;  /* 0x0000001805057212 */ /* 0x000fe400078efcff */
[----:B------:R-:W-:-:S03]  /*00f0*/  IADD3 R0, R12, 0x200, RZ ;  /* 0x000002000c007810 */ /* 0x000fc60007ffe0ff */
[----:B--2---:R-:W-:Y:S01]  /*0100*/  IMAD.WIDE R6, R5, 0x4, R2 ;  /* 0x0000000405067825 */ /* 0x004fe200078e0202 */
[----:B------:R-:W-:Y:S01]  /*0110*/  LOP3.LUT R5, R25, 0x3e0, R0, 0xf8, !PT ;  /* 0x000003e019057812 */ /* 0x000fe200078ef800 */
[----:B------:R-:W-:-:S04]  /*0120*/  HFMA2.MMA R0, -RZ, RZ, 0, 0 ;  /* 0x00000000ff007435 */ /* 0x000fc800000001ff */
[----:B------:R-:W2:Y:S01]  /*0130*/  @!P0 LDG.E.EL R14, desc[UR6][R6.64] ;  /* 0x00000006060e8981 */ /* 0x000ea2000c2e1900 */
[----:B------:R-:W-:-:S03]  /*0140*/  LOP3.LUT R5, R5, R24, RZ, 0xfc, !PT ;  /* 0x0000001805057212 */ /* 0x000fc600078efcff */
[----:B------:R-:W3:Y:S01]  /*0150*/  @!P0 LDG.E.EL R17, desc[UR6][R6.64+0x4] ;  /* 0x0000040606118981 */ /* 0x000ee2000c2e1900 */
[----:B------:R-:W-:-:S03]  /*0160*/  MOV R13, RZ ;  /* 0x000000ff000d7202 */ /* 0x000fc60000000f00 */
[----:B------:R-:W4:Y:S01]  /*0170*/  @!P0 LDG.E.EL R16, desc[UR6][R6.64+0x40] ;  /* 0x0000400606108981 */ /* 0x000f22000c2e1900 */
[----:B------:R-:W-:Y:S01]  /*0180*/  IMAD.WIDE R4, R5, 0x4, R2 ;  /* 0x0000000405047825 */ /* 0x000fe200078e0202 */
[----:B------:R-:W-:Y:S02]  /*0190*/  HFMA2.MMA R21, -RZ, RZ, 0, 0 ;  /* 0x00000000ff157435 */ /* 0x000fe400000001ff */
[----:B------:R1:W5:Y:S04]  /*01a0*/  @!P0 LDG.E.EL R0, desc[UR6][R6.64+0x44] ;  /* 0x0000440606008981 */ /* 0x000368000c2e1900 */
[----:B------:R-:W5:Y:S04]  /*01b0*/  @!P0 LDG.E.EL R15, desc[UR6][R4.64] ;  /* 0x00000006040f8981 */ /* 0x000f68000c2e1900 */
[----:B------:R-:W5:Y:S01]  /*01c0*/  @!P0 LDG.E.EL R13, desc[UR6][R4.64+0x4] ;  /* 0x00000406040d8981 */ /* 0x000f62000c2e1900 */
[----:B------:R-:W-:-:S03]  /*01d0*/  MOV R18, RZ ;  /* 0x000000ff00127202 */ /* 0x000fc60000000f00 */
[----:B------:R-:W5:Y:S01]  /*01e0*/  @!P0 LDG.E.EL R21, desc[UR6][R4.64+0x40] ;  /* 0x0000400604158981 */ /* 0x000f62000c2e1900 */
[----:B------:R-:W-:-:S03]  /*01f0*/  IADD3 R22, R12, 0x400, RZ ;  /* 0x000004000c167810 */ /* 0x000fc60007ffe0ff */
[----:B------:R1:W5:Y:S01]  /*0200*/  @!P0 LDG.E.EL R18, desc[UR6][R4.64+0x44] ;  /* 0x0000440604128981 */ /* 0x000362000c2e1900 */
[----:B------:R-:W-:Y:S02]  /*0210*/  LOP3.LUT R23, R25, 0x5e0, R22, 0xf8, !PT ;  /* 0x000005e019177812 */ /* 0x000fe400078ef816 */
[----:B------:R-:W-:Y:S02]  /*0220*/  IADD3 R26, R12, 0x600, RZ ;  /* 0x000006000c1a7810 */ /* 0x000fe40007ffe0ff */
[----:B------:R-:W-:Y:S02]  /*0230*/  LOP3.LUT R27, R23, R24, RZ, 0xfc, !PT ;  /* 0x00000018171b7212 */ /* 0x000fe400078efcff */
[----:B------:R-:W-:Y:S02]  /*0240*/  CS2R R22, SRZ ;  /* 0x0000000000167805 */ /* 0x000fe4000001ff00 */
[----:B------:R-:W-:Y:S01]  /*0250*/  LOP3.LUT R25, R25, 0x7e0, R26, 0xf8, !PT ;  /* 0x000007e019197812 */ /* 0x000fe200078ef81a */
[----:B-1----:R-:W-:Y:S01]  /*0260*/  IMAD.WIDE R6, R27, 0x4, R2 ;  /* 0x000000041b067825 */ /* 0x002fe200078e0202 */
[----:B0-----:R-:W-:-:S02]  /*0270*/  CS2R R4, SRZ ;  /* 0x0000000000047805 */ /* 0x001fc4000001ff00 */
[----:B------:R-:W-:Y:S02]  /*0280*/  LOP3.LUT R25, R25, R24, RZ, 0xfc, !PT ;  /* 0x0000001819197212 */ /* 0x000fe400078efcff */
[----:B------:R-:W5:Y:S04]  /*0290*/  @!P0 LDG.E.EL R23, desc[UR6][R6.64] ;  /* 0x0000000606178981 */ /* 0x000f68000c2e1900 */
[----:B------:R-:W5:Y:S01]  /*02a0*/  @!P0 LDG.E.EL R22, desc[UR6][R6.64+0x4] ;  /* 0x0000040606168981 */ /* 0x000f62000c2e1900 */
[----:B------:R-:W-:Y:S01]  /*02b0*/  IMAD.WIDE R2, R25, 0x4, R2 ;  /* 0x0000000419027825 */ /* 0x000fe200078e0202 */
[----:B------:R-:W-:Y:S02]  /*02c0*/  CS2R R24, SRZ ;  /* 0x0000000000187805 */ /* 0x000fe4000001ff00 */
[----:B------:R-:W-:Y:S01]  /*02d0*/  CS2R R26, SRZ ;  /* 0x00000000001a7805 */ /* 0x000fe2000001ff00 */
[----:B------:R-:W5:Y:S04]  /*02e0*/  @!P0 LDG.E.EL R5, desc[UR6][R6.64+0x40] ;  /* 0x0000400606058981 */ /* 0x000f68000c2e1900 */
[----:B------:R-:W5:Y:S04]  /*02f0*/  @!P0 LDG.E.EL R4, desc[UR6][R6.64+0x44] ;  /* 0x0000440606048981 */ /* 0x000f68000c2e1900 */
[----:B------:R-:W5:Y:S04]  /*0300*/  @!P0 LDG.E.EL R24, desc[UR6][R2.64] ;  /* 0x0000000602188981 */ /* 0x000f68000c2e1900 */
[----:B------:R-:W5:Y:S04]  /*0310*/  @!P0 LDG.E.EL R27, desc[UR6][R2.64+0x4] ;  /* 0x00000406021b8981 */ /* 0x000f68000c2e1900 */
[----:B------:R-:W5:Y:S04]  /*0320*/  @!P0 LDG.E.EL R26, desc[UR6][R2.64+0x40] ;  /* 0x00004006021a8981 */ /* 0x000f68000c2e1900 */
[----:B------:R0:W5:Y:S01]  /*0330*/  @!P0 LDG.E.EL R25, desc[UR6][R2.64+0x44] ;  /* 0x0000440602198981 */ /* 0x000162000c2e1900 */
[----:B------:R-:W-:Y:S01]  /*0340*/  ISETP.LT.AND P3, PT, R8, 0x80, PT ;  /* 0x000000800800780c */ /* 0x000fe20003f61270 */
[----:B------:R-:W1:Y:S01]  /*0350*/  S2UR UR5, SR_CgaCtaId ;  /* 0x00000000000579c3 */ /* 0x000e620000008800 */
[----:B------:R-:W-:Y:S01]  /*0360*/  UMOV UR4, 0x400 ;  /* 0x0000040000047882 */ /* 0x000fe20000000000 */
[----:B0-----:R-:W-:-:S04]  /*0370*/  FSEL R2, RZ, 3, P0 ;  /* 0x40400000ff027808 */ /* 0x001fc80000000000 */
[----:B------:R-:W-:Y:S01]  /*0380*/  FSETP.GEU.AND P2, PT, R2, 1.175494350822287508e-38, PT ;  /* 0x008000000200780b */ /* 0x000fe20003f4e000 */
[----:B-1----:R-:W-:Y:S01]  /*0390*/  UPRMT UR4, UR5, 0x654, UR4 ;  /* 0x0000065405047896 */ /* 0x002fe20008000004 */
[----:B--2---:R-:W-:Y:S02]  /*03a0*/  SEL R14, R14, RZ, !P0 ;  /* 0x000000ff0e0e7207 */ /* 0x004fe40004000000 */
[----:B---3--:R-:W-:Y:S02]  /*03b0*/  SEL R17, R17, RZ, !P0 ;  /* 0x000000ff11117207 */ /* 0x008fe40004000000 */
[----:B----4-:R-:W-:-:S03]  /*03c0*/  SEL R29, R16, RZ, !P0 ;  /* 0x000000ff101d7207 */ /* 0x010fc60004000000 */
[----:B------:R-:W-:Y:S01]  /*03d0*/  FADD R6, R14, R17 ;  /* 0x000000110e067221 */ /* 0x000fe20000000000 */
[----:B-----5:R-:W-:-:S03]  /*03e0*/  SEL R0, R0, RZ, !P0 ;  /* 0x000000ff00007207 */ /* 0x020fc60004000000 */
[----:B------:R-:W-:Y:S01]  /*03f0*/  FADD R7, R29, R6 ;  /* 0x000000061d077221 */ /* 0x000fe20000000000 */
[----:B------:R-:W-:Y:S02]  /*0400*/  FSEL R6, RZ, 2, P0 ;  /* 0x40000000ff067808 */ /* 0x000fe40000000000 */
[----:B------:R-:W-:Y:S01]  /*0410*/  SEL R15, R15, RZ, !P0 ;  /* 0x000000ff0f0f7207 */ /* 0x000fe20004000000 */
[----:B------:R-:W-:Y:S01]  /*0420*/  FADD R0, R0, R7 ;  /* 0x0000000700007221 */ /* 0x000fe20000000000 */
[C---:B------:R-:W-:Y:S01]  /*0430*/  FSETP.GEU.AND P1, PT, R6.reuse, 1.175494350822287508e-38, PT ;  /* 0x008000000600780b */ /* 0x040fe20003f2e000 */
[----:B------:R-:W-:Y:S01]  /*0440*/  FMUL R7, R6, 16777216 ;  /* 0x4b80000006077820 */ /* 0x000fe20000400000 */
[----:B------:R-:W-:-:S04]  /*0450*/  SEL R14, R13, RZ, !P0 ;  /* 0x000000ff0d0e7207 */ /* 0x000fc80004000000 */
[----:B------:R-:W-:Y:S01]  /*0460*/  FSEL R16, R7, R6, !P1 ;  /* 0x0000000607107208 */ /* 0x000fe20004800000 */
[----:B------:R-:W-:Y:S01]  /*0470*/  FADD R3, R15, R14 ;  /* 0x0000000e0f037221 */ /* 0x000fe20000000000 */
[----:B------:R-:W-:Y:S01]  /*0480*/  SEL R14, R21, RZ, !P0 ;  /* 0x000000ff150e7207 */ /* 0x000fe20004000000 */
[----:B------:R-:W-:Y:S01]  /*0490*/  FMUL R15, R2, 16777216 ;  /* 0x4b800000020f7820 */ /* 0x000fe20000400000 */
[----:B------:R-:W-:Y:S02]  /*04a0*/  SEL R18, R18, RZ, !P0 ;  /* 0x000000ff12127207 */ /* 0x000fe40004000000 */
[----:B------:R-:W0:Y:S01]  /*04b0*/  MUFU.RCP R16, R16 ;  /* 0x0000001000107308 */ /* 0x000e220000001000 */
[----:B------:R-:W-:Y:S01]  /*04c0*/  FADD R13, R14, R3 ;  /* 0x000000030e0d7221 */ /* 0x000fe20000000000 */
[----:B------:R-:W-:Y:S02]  /*04d0*/  FSEL R3, RZ, 4, P0 ;  /* 0x40800000ff037808 */ /* 0x000fe40000000000 */
[----:B------:R-:W-:Y:S01]  /*04e0*/  SEL R7, RZ, 0x3f800000, !P3 ;  /* 0x3f800000ff077807 */ /* 0x000fe20005800000 */
[----:B------:R-:W-:Y:S01]  /*04f0*/  FADD R13, R18, R13 ;  /* 0x0000000d120d7221 */ /* 0x000fe20000000000 */
[----:B------:R-:W-:Y:S01]  /*0500*/  FSEL R21, R15, R2, !P2 ;  /* 0x000000020f157208 */ /* 0x000fe20005000000 */
[C---:B------:R-:W-:Y:S01]  /*0510*/  FMUL R28, R3.reuse, 16777216 ;  /* 0x4b800000031c7820 */ /* 0x040fe20000400000 */
[----:B------:R-:W-:Y:S01]  /*0520*/  FSETP.GEU.AND P3, PT, R3, 1.175494350822287508e-38, PT ;  /* 0x008000000300780b */ /* 0x000fe20003f6e000 */
[----:B------:R-:W-:Y:S01]  /*0530*/  FMUL R18, R7, 16777216 ;  /* 0x4b80000007127820 */ /* 0x000fe20000400000 */
[----:B------:R-:W1:Y:S01]  /*0540*/  MUFU.RCP R14, R21 ;  /* 0x00000015000e7308 */ /* 0x000e620000001000 */
[----:B------:R-:W-:Y:S01]  /*0550*/  FMUL R13, R13, 0.25 ;  /* 0x3e8000000d0d7820 */ /* 0x000fe20000400000 */
[----:B------:R-:W-:-:S02]  /*0560*/  FSEL R28, R28, R3, !P3 ;  /* 0x000000031c1c7208 */ /* 0x000fc40005800000 */
[----:B------:R-:W-:Y:S02]  /*0570*/  FSEL R17, R18, R7, !P1 ;  /* 0x0000000712117208 */ /* 0x000fe40004800000 */
[----:B------:R-:W-:Y:S01]  /*0580*/  SEL R23, R23, RZ, !P0 ;  /* 0x000000ff17177207 */ /* 0x000fe20004000000 */
[----:B------:R-:W-:Y:S01]  /*0590*/  STS [R12+UR4+0x200], R13 ;  /* 0x0002000d0c007988 */ /* 0x000fe20008000804 */
[----:B------:R-:W2:Y:S01]  /*05a0*/  MUFU.RCP R15, R28 ;  /* 0x0000001c000f7308 */ /* 0x000ea20000001000 */
[----:B0-----:R-:W-:Y:S01]  /*05b0*/  FMUL R16, R16, R17 ;  /* 0x0000001110107220 */ /* 0x001fe20000400000 */
[-C--:B------:R-:W-:Y:S02]  /*05c0*/  FSEL R17, R18, R7.reuse, !P2 ;  /* 0x0000000712117208 */ /* 0x080fe40005000000 */
[----:B------:R-:W-:Y:S02]  /*05d0*/  SEL R22, R22, RZ, !P0 ;  /* 0x000000ff16167207 */ /* 0x000fe40004000000 */
[----:B------:R-:W-:Y:S01]  /*05e0*/  FSEL R18, R18, R7, !P3 ;  /* 0x0000000712127208 */ /* 0x000fe20005800000 */
[----:B-1----:R-:W-:Y:S01]  /*05f0*/  FMUL R14, R14, R17 ;  /* 0x000000110e0e7220 */ /* 0x002fe20000400000 */
[----:B------:R-:W-:Y:S01]  /*0600*/  FSETP.NEU.AND P1, PT, R6, RZ, PT ;  /* 0x000000ff0600720b */ /* 0x000fe20003f2d000 */
[----:B------:R-:W-:Y:S01]  /*0610*/  FADD R17, R23, R22 ;  /* 0x0000001617117221 */ /* 0x000fe20000000000 */
[----:B------:R-:W-:Y:S01]  /*0620*/  SEL R22, R5, RZ, !P0 ;  /* 0x000000ff05167207 */ /* 0x000fe20004000000 */
[----:B------:R-:W-:Y:S01]  /*0630*/  FMUL R5, R0, 0.25 ;  /* 0x3e80000000057820 */ /* 0x000fe20000400000 */
[----:B------:R-:W-:-:S02]  /*0640*/  SEL R0, R4, RZ, !P0 ;  /* 0x000000ff04007207 */ /* 0x000fc40004000000 */
[----:B------:R-:W-:Y:S01]  /*0650*/  SEL R4, R24, RZ, !P0 ;  /* 0x000000ff18047207 */ /* 0x000fe20004000000 */
[----:B--2---:R-:W-:Y:S01]  /*0660*/  FMUL R15, R15, R18 ;  /* 0x000000120f0f7220 */ /* 0x004fe20000400000 */
[----:B------:R-:W-:Y:S01]  /*0670*/  FSEL R21, R5, RZ, !P0 ;  /* 0x000000ff05157208 */ /* 0x000fe20004000000 */
[----:B------:R-:W-:Y:S01]  /*0680*/  FADD R17, R22, R17 ;  /* 0x0000001116117221 */ /* 0x000fe20000000000 */
[----:B------:R-:W-:Y:S01]  /*0690*/  FSEL R18, R13, RZ, !P0 ;  /* 0x000000ff0d127208 */ /* 0x000fe20004000000 */
[----:B------:R-:W-:Y:S01]  /*06a0*/  STS [R12+UR4], R5 ;  /* 0x000000050c007988 */ /* 0x000fe20008000804 */
[----:B------:R-:W-:Y:S01]  /*06b0*/  SEL R27, R27, RZ, !P0 ;  /* 0x000000ff1b1b7207 */ /* 0x000fe20004000000 */
[----:B------:R-:W-:Y:S01]  /*06c0*/  FADD R17, R0, R17 ;  /* 0x0000001100117221 */ /* 0x000fe20000000000 */
[----:B------:R-:W-:Y:S01]  /*06d0*/  SEL R23, R26, RZ, !P0 ;  /* 0x000000ff1a177207 */ /* 0x000fe20004000000 */
[----:B------:R-:W-:Y:S01]  /*06e0*/  FADD R18, -R21, R18 ;  /* 0x0000001215127221 */ /* 0x000fe20000000100 */
[----:B------:R-:W-:Y:S01]  /*06f0*/  FSEL R0, R16, RZ, P1 ;  /* 0x000000ff10007208 */ /* 0x000fe20000800000 */
[----:B------:R-:W-:Y:S01]  /*0700*/  FADD R4, R4, R27 ;  /* 0x0000001b04047221 */ /* 0x000fe20000000000 */
[----:B------:R-:W-:Y:S01]  /*0710*/  SEL R25, R25, RZ, !P0 ;  /* 0x000000ff19197207 */ /* 0x000fe20004000000 */
[----:B------:R-:W-:Y:S01]  /*0720*/  FMUL R16, R18, R18 ;  /* 0x0000001212107220 */ /* 0x000fe20000400000 */
[----:B------:R-:W-:Y:S01]  /*0730*/  FMUL R17, R17, 0.25 ;  /* 0x3e80000011117820 */ /* 0x000fe20000400000 */
[----:B------:R-:W-:Y:S01]  /*0740*/  FADD R4, R23, R4 ;  /* 0x0000000417047221 */ /* 0x000fe20000000000 */
[----:B------:R-:W-:Y:S01]  /*0750*/  FSETP.NEU.AND P2, PT, R2, RZ, PT ;  /* 0x000000ff0200720b */ /* 0x000fe20003f4d000 */
[----:B------:R-:W-:Y:S01]  /*0760*/  FMUL R23, R7, R16 ;  /* 0x0000001007177220 */ /* 0x000fe20000400000 */
[----:B------:R-:W-:Y:S01]  /*0770*/  FFMA R21, R18, R0, R21 ;  /* 0x0000000012157223 */ /* 0x000fe20000000015 */
[----:B------:R-:W-:Y:S01]  /*0780*/  FADD R7, R25, R4 ;  /* 0x0000000419077221 */ /* 0x000fe20000000000 */
[----:B------:R-:W-:Y:S01]  /*0790*/  FSEL R16, R17, RZ, !P0 ;  /* 0x000000ff11107208 */ /* 0x000fe20004000000 */
[----:B------:R-:W-:Y:S01]  /*07a0*/  FADD R4, R3, R3 ;  /* 0x0000000303047221 */ /* 0x000fe20000000000 */
[----:B------:R-:W-:Y:S01]  /*07b0*/  FSEL R14, R14, RZ, P2 ;  /* 0x000000ff0e0e7208 */ /* 0x000fe20001000000 */
[----:B------:R-:W-:Y:S01]  /*07c0*/  FMUL R7, R7, 0.25 ;  /* 0x3e80000007077820 */ /* 0x000fe20000400000 */
[----:B------:R-:W-:Y:S01]  /*07d0*/  FSETP.NEU.AND P1, PT, R3, RZ, PT ;  /* 0x000000ff0300720b */ /* 0x000fe20003f2d000 */
[--C-:B------:R-:W-:Y:S01]  /*07e0*/  FADD R16, R16, -R21.reuse ;  /* 0x8000001510107221 */ /* 0x100fe20000000000 */
[----:B------:R-:W-:Y:S01]  /*07f0*/  FSETP.GEU.AND P3, PT, |R4|, 1.175494350822287508e-38, PT ;  /* 0x008000000400780b */ /* 0x000fe20003f6e200 */
[----:B------:R-:W-:Y:S01]  /*0800*/  FFMA R23, R0, R23, RZ ;  /* 0x0000001700177223 */ /* 0x000fe200000000ff */
[----:B------:R-:W-:Y:S01]  /*0810*/  FSEL R27, R7, RZ, !P0 ;  /* 0x000000ff071b7208 */ /* 0x000fe20004000000 */
[----:B------:R-:W-:Y:S01]  /*0820*/  FFMA R18, R16, R14, R21 ;  /* 0x0000000e10127223 */ /* 0x000fe20000000015 */
[C---:B------:R-:W-:Y:S01]  /*0830*/  FMUL R21, R4.reuse, 0.25 ;  /* 0x3e80000004157820 */ /* 0x040fe20000400000 */
[----:B------:R-:W-:Y:S01]  /*0840*/  FSETP.GT.AND P2, PT, |R4|, 8.50705917302346158658e+37, PT ;  /* 0x7e8000000400780b */ /* 0x000fe20003f44200 */
[----:B------:R-:W-:Y:S01]  /*0850*/  FMUL R25, R16, R16 ;  /* 0x0000001010197220 */ /* 0x000fe20000400000 */
[----:B------:R-:W-:Y:S01]  /*0860*/  FSEL R15, R15, RZ, P1 ;  /* 0x000000ff0f0f7208 */ /* 0x000fe20000800000 */
[--C-:B------:R-:W-:Y:S01]  /*0870*/  FADD R27, R27, -R18.reuse ;  /* 0x800000121b1b7221 */ /* 0x100fe20000000000 */
[----:B------:R-:W-:Y:S01]  /*0880*/  FSEL R16, R21, R4, P2 ;  /* 0x0000000415107208 */ /* 0x000fe20001000000 */
[----:B------:R-:W-:Y:S01]  /*0890*/  FMUL R25, R6, R25 ;  /* 0x0000001906197220 */ /* 0x000fe20000400000 */
[----:B------:R-:W-:Y:S01]  /*08a0*/  FMUL R0, R3, 0.25 ;  /* 0x3e80000003007820 */ /* 0x000fe20000400000 */
[C---:B------:R-:W-:Y:S01]  /*08b0*/  FFMA R6, R27.reuse, R15, R18 ;  /* 0x0000000f1b067223 */ /* 0x040fe20000000012 */
[----:B------:R-:W-:Y:S01]  /*08c0*/  FMUL R27, R27, R27 ;  /* 0x0000001b1b1b7220 */ /* 0x000fe20000400000 */
[----:B------:R-:W-:Y:S01]  /*08d0*/  @!P3 FMUL R16, R16, 16777216 ;  /* 0x4b8000001010b820 */ /* 0x000fe20000400000 */
[----:B------:R-:W-:Y:S01]  /*08e0*/  FFMA R14, R14, R25, R23 ;  /* 0x000000190e0e7223 */ /* 0x000fe20000000017 */
[----:B------:R-:W-:Y:S01]  /*08f0*/  STS [R12+UR4+0x400], R17 ;  /* 0x000400110c007988 */ /* 0x000fe20008000804 */
[----:B------:R-:W-:-:S03]  /*0900*/  FMUL R2, R2, R27 ;  /* 0x0000001b02027220 */ /* 0x000fc60000400000 */
[----:B------:R-:W0:Y:S01]  /*0910*/  SHFL.BFLY PT, R23, R6, 0x10, 0x1f ;  /* 0x0e001f0006177f89 */ /* 0x000e2200000e0000 */
[----:B------:R-:W1:Y:S01]  /*0920*/  MUFU.RCP R16, R16 ;  /* 0x0000001000107308 */ /* 0x000e620000001000 */
[----:B------:R-:W-:Y:S01]  /*0930*/  FFMA R2, R15, R2, R14 ;  /* 0x000000020f027223 */ /* 0x000fe2000000000e */
[----:B------:R-:W-:Y:S01]  /*0940*/  FSEL R15, R0, R3, P2 ;  /* 0x00000003000f7208 */ /* 0x000fe20001000000 */
[C---:B------:R-:W-:Y:S01]  /*0950*/  FADD R0, R4.reuse, R4 ;  /* 0x0000000404007221 */ /* 0x040fe20000000000 */
[----:B------:R-:W-:Y:S01]  /*0960*/  FSETP.NEU.AND P2, PT, R4, RZ, PT ;  /* 0x000000ff0400720b */ /* 0x000fe20003f4d000 */
[----:B------:R2:W-:Y:S02]  /*0970*/  STS [R12+UR4+0x600], R7 ;  /* 0x000600070c007988 */ /* 0x0005e40008000804 */
[----:B------:R-:W-:Y:S01]  /*0980*/  @!P3 FMUL R15, R15, 16777216 ;  /* 0x4b8000000f0fb820 */ /* 0x000fe20000400000 */
[----:B------:R-:W-:Y:S01]  /*0990*/  BAR.SYNC.DEFER_BLOCKING 0x0 ;  /* 0x0000000000007b1d */ /* 0x000fe20000010000 */
[----:B------:R-:W-:-:S02]  /*09a0*/  FSETP.GEU.AND P3, PT, |R0|, 1.175494350822287508e-38, PT ;  /* 0x008000000000780b */ /* 0x000fc40003f6e200 */
[----:B------:R-:W-:Y:S01]  /*09b0*/  FSETP.GT.AND P1, PT, |R0|, 8.50705917302346158658e+37, PT ;  /* 0x7e8000000000780b */ /* 0x000fe20003f24200 */
[----:B-1----:R-:W-:Y:S01]  /*09c0*/  FMUL R14, R16, R15 ;  /* 0x0000000f100e7220 */ /* 0x002fe20000400000 */
[----:B------:R-:W-:Y:S01]  /*09d0*/  FMUL R15, R0, 0.25 ;  /* 0x3e800000000f7820 */ /* 0x000fe20000400000 */
[----:B------:R-:W1:Y:S01]  /*09e0*/  SHFL.BFLY PT, R25, R2, 0x10, 0x1f ;  /* 0x0e001f0002197f89 */ /* 0x000e6200000e0000 */
[----:B------:R-:W-:Y:S01]  /*09f0*/  FSEL R21, R21, R4, P1 ;  /* 0x0000000415157208 */ /* 0x000fe20000800000 */
[----:B--2---:R-:W2:Y:S01]  /*0a00*/  LDC.64 R12, c[0x0][0x218] ;  /* 0x00008600ff0c7b82 */ /* 0x004ea20000000a00 */
[----:B------:R-:W-:Y:S02]  /*0a10*/  FSEL R14, R14, RZ, P2 ;  /* 0x000000ff0e0e7208 */ /* 0x000fe40001000000 */
[----:B------:R-:W-:Y:S01]  /*0a20*/  FSEL R18, R15, R0, P1 ;  /* 0x000000000f127208 */ /* 0x000fe20000800000 */
[----:B0-----:R-:W-:Y:S02]  /*0a30*/  FADD R23, -R6, R23 ;  /* 0x0000001706177221 */ /* 0x001fe40000000100 */
[----:B------:R-:W-:Y:S01]  /*0a40*/  @!P3 FMUL R21, R21, 16777216 ;  /* 0x4b8000001515b820 */ /* 0x000fe20000400000 */
[----:B------:R-:W-:Y:S01]  /*0a50*/  FSETP.NEU.AND P2, PT, R0, RZ, PT ;  /* 0x000000ff0000720b */ /* 0x000fe20003f4d000 */
[C---:B------:R-:W-:Y:S01]  /*0a60*/  FFMA R6, R23.reuse, R14, R6 ;  /* 0x0000000e17067223 */ /* 0x040fe20000000006 */
[----:B------:R-:W-:Y:S01]  /*0a70*/  FMUL R16, R23, R23 ;  /* 0x0000001717107220 */ /* 0x000fe20000400000 */
[----:B------:R-:W-:-:S03]  /*0a80*/  @!P3 FMUL R18, R18, 16777216 ;  /* 0x4b8000001212b820 */ /* 0x000fc60000400000 */
[----:B------:R-:W0:Y:S01]  /*0a90*/  SHFL.BFLY PT, R23, R6, 0x8, 0x1f ;  /* 0x0d001f0006177f89 */ /* 0x000e2200000e0000 */
[----:B------:R-:W-:Y:S02]  /*0aa0*/  FMUL R16, R3, R16 ;  /* 0x0000001003107220 */ /* 0x000fe40000400000 */
[----:B------:R-:W3:Y:S01]  /*0ab0*/  MUFU.RCP R18, R18 ;  /* 0x0000001200127308 */ /* 0x000ee20000001000 */
[----:B-1----:R-:W-:-:S04]  /*0ac0*/  FADD R25, R2, R25 ;  /* 0x0000001902197221 */ /* 0x002fc80000000000 */
[----:B------:R-:W-:Y:S01]  /*0ad0*/  FFMA R2, R14, R16, R25 ;  /* 0x000000100e027223 */ /* 0x000fe20000000019 */
[----:B------:R-:W-:-:S04]  /*0ae0*/  FADD R14, R0, R0 ;  /* 0x00000000000e7221 */ /* 0x000fc80000000000 */
[----:B------:R-:W1:Y:S01]  /*0af0*/  SHFL.BFLY PT, R3, R2, 0x8, 0x1f ;  /* 0x0d001f0002037f89 */ /* 0x000e6200000e0000 */
[----:B------:R-:W-:Y:S01]  /*0b00*/  FSETP.GEU.AND P3, PT, |R14|, 1.175494350822287508e-38, PT ;  /* 0x008000000e00780b */ /* 0x000fe20003f6e200 */
[----:B---3--:R-:W-:Y:S01]  /*0b10*/  FMUL R16, R18, R21 ;  /* 0x0000001512107220 */ /* 0x008fe20000400000 */
[C---:B------:R-:W-:Y:S01]  /*0b20*/  FMUL R21, R14.reuse, 0.25 ;  /* 0x3e8000000e157820 */ /* 0x040fe20000400000 */
[----:B------:R-:W-:Y:S01]  /*0b30*/  FSETP.GT.AND P1, PT, |R14|, 8.50705917302346158658e+37, PT ;  /* 0x7e8000000e00780b */ /* 0x000fe20003f24200 */
[----:B0-----:R-:W-:Y:S02]  /*0b40*/  FADD R23, -R6, R23 ;  /* 0x0000001706177221 */ /* 0x001fe40000000100 */
[----:B------:R-:W-:Y:S02]  /*0b50*/  FSEL R16, R16, RZ, P2 ;  /* 0x000000ff10107208 */ /* 0x000fe40001000000 */
[----:B------:R-:W-:Y:S01]  /*0b60*/  FSEL R18, R21, R14, P1 ;  /* 0x0000000e15127208 */ /* 0x000fe20000800000 */
[----:B------:R-:W-:Y:S01]  /*0b70*/  FMUL R25, R23, R23 ;  /* 0x0000001717197220 */ /* 0x000fe20000400000 */
[----:B------:R-:W-:Y:S01]  /*0b80*/  FSEL R15, R15, R0, P1 ;  /* 0x000000000f0f7208 */ /* 0x000fe20000800000 */
[----:B------:R-:W-:Y:S01]  /*0b90*/  FFMA R6, R23, R16, R6 ;  /* 0x0000001017067223 */ /* 0x000fe20000000006 */
[----:B------:R-:W-:Y:S01]  /*0ba0*/  FSETP.NEU.AND P1, PT, R14, RZ, PT ;  /* 0x000000ff0e00720b */ /* 0x000fe20003f2d000 */
[----:B------:R-:W-:Y:S01]  /*0bb0*/  @!P3 FMUL R18, R18, 16777216 ;  /* 0x4b8000001212b820 */ /* 0x000fe20000400000 */
[----:B------:R-:W-:Y:S01]  /*0bc0*/  FMUL R4, R4, R25 ;  /* 0x0000001904047220 */ /* 0x000fe20000400000 */
[----:B------:R-:W-:Y:S01]  /*0bd0*/  @!P3 FMUL R15, R15, 16777216 ;  /* 0x4b8000000f0fb820 */ /* 0x000fe20000400000 */
[----:B------:R-:W0:Y:S01]  /*0be0*/  SHFL.BFLY PT, R25, R6, 0x4, 0x1f ;  /* 0x0c801f0006197f89 */ /* 0x000e2200000e0000 */
[----:B------:R-:W-:-:S02]  /*0bf0*/  ISETP.GE.AND P3, PT, R20, 0x4, PT ;  /* 0x000000041400780c */ /* 0x000fc40003f66270 */
[----:B------:R-:W3:Y:S01]  /*0c00*/  MUFU.RCP R18, R18 ;  /* 0x0000001200127308 */ /* 0x000ee20000001000 */
[----:B-1----:R-:W-:-:S04]  /*0c10*/  FADD R3, R2, R3 ;  /* 0x0000000302037221 */ /* 0x002fc80000000000 */
[----:B------:R-:W-:Y:S01]  /*0c20*/  FFMA R4, R16, R4, R3 ;  /* 0x0000000410047223 */ /* 0x000fe20000000003 */
[----:B------:R-:W-:-:S04]  /*0c30*/  FADD R3, R14, R14 ;  /* 0x0000000e0e037221 */ /* 0x000fc80000000000 */
[----:B------:R-:W1:Y:S01]  /*0c40*/  SHFL.BFLY PT, R23, R4, 0x4, 0x1f ;  /* 0x0c801f0004177f89 */ /* 0x000e6200000e0000 */
[C---:B------:R-:W-:Y:S01]  /*0c50*/  FSETP.GEU.AND P2, PT, |R3|.reuse, 1.175494350822287508e-38, PT ;  /* 0x008000000300780b */ /* 0x040fe20003f4e200 */
[----:B---3--:R-:W-:Y:S01]  /*0c60*/  FMUL R15, R18, R15 ;  /* 0x0000000f120f7220 */ /* 0x008fe20000400000 */
[----:B------:R-:W-:-:S04]  /*0c70*/  FMUL R2, R3, 0.25 ;  /* 0x3e80000003027820 */ /* 0x000fc80000400000 */
[----:B------:R-:W-:Y:S01]  /*0c80*/  FSEL R15, R15, RZ, P1 ;  /* 0x000000ff0f0f7208 */ /* 0x000fe20000800000 */
[----:B0-----:R-:W-:Y:S01]  /*0c90*/  FADD R25, -R6, R25 ;  /* 0x0000001906197221 */ /* 0x001fe20000000100 */
[----:B------:R-:W-:-:S03]  /*0ca0*/  FSETP.GT.AND P1, PT, |R3|, 8.50705917302346158658e+37, PT ;  /* 0x7e8000000300780b */ /* 0x000fc60003f24200 */
[C---:B------:R-:W-:Y:S01]  /*0cb0*/  FFMA R6, R25.reuse, R15, R6 ;  /* 0x0000000f19067223 */ /* 0x040fe20000000006 */
[----:B------:R-:W-:Y:S01]  /*0cc0*/  FMUL R27, R25, R25 ;  /* 0x00000019191b7220 */ /* 0x000fe20000400000 */
[----:B------:R-:W-:-:S03]  /*0cd0*/  FSEL R21, R21, R14, P1 ;  /* 0x0000000e15157208 */ /* 0x000fc60000800000 */
[----:B------:R-:W-:Y:S01]  /*0ce0*/  FMUL R27, R0, R27 ;  /* 0x0000001b001b7220 */ /* 0x000fe20000400000 */
[----:B------:R-:W-:Y:S01]  /*0cf0*/  FSEL R0, R2, R3, P1 ;  /* 0x0000000302007208 */ /* 0x000fe20000800000 */
[----:B------:R-:W-:Y:S01]  /*0d00*/  @!P2 FMUL R21, R21, 16777216 ;  /* 0x4b8000001515a820 */ /* 0x000fe20000400000 */
[----:B------:R-:W-:-:S03]  /*0d10*/  FSETP.NEU.AND P1, PT, R3, RZ, PT ;  /* 0x000000ff0300720b */ /* 0x000fc60003f2d000 */
[----:B------:R-:W-:Y:S01]  /*0d20*/  @!P2 FMUL R0, R0, 16777216 ;  /* 0x4b8000000000a820 */ /* 0x000fe20000400000 */
[----:B-1----:R-:W-:Y:S02]  /*0d30*/  FADD R4, R4, R23 ;  /* 0x0000001704047221 */ /* 0x002fe40000000000 */
[----:B------:R-:W0:Y:S02]  /*0d40*/  SHFL.BFLY PT, R23, R6, 0x2, 0x1f ;  /* 0x0c401f0006177f89 */ /* 0x000e2400000e0000 */
[----:B------:R-:W-:Y:S01]  /*0d50*/  FFMA R4, R15, R27, R4 ;  /* 0x0000001b0f047223 */ /* 0x000fe20000000004 */
[----:B------:R-:W1:Y:S01]  /*0d60*/  MUFU.RCP R0, R0 ;  /* 0x0000000000007308 */ /* 0x000e620000001000 */
[----:B------:R-:W-:-:S03]  /*0d70*/  FADD R15, R3, R3 ;  /* 0x00000003030f7221 */ /* 0x000fc60000000000 */
[----:B------:R-:W3:Y:S01]  /*0d80*/  SHFL.BFLY PT, R25, R4, 0x2, 0x1f ;  /* 0x0c401f0004197f89 */ /* 0x000ee200000e0000 */
[C---:B------:R-:W-:Y:S01]  /*0d90*/  FMUL R22, R15.reuse, 0.25 ;  /* 0x3e8000000f167820 */ /* 0x040fe20000400000 */
[----:B------:R-:W-:Y:S01]  /*0da0*/  FSETP.GEU.AND P2, PT, |R15|, 1.175494350822287508e-38, PT ;  /* 0x008000000f00780b */ /* 0x000fe20003f4e200 */
[----:B-1----:R-:W-:Y:S01]  /*0db0*/  FMUL R16, R0, R21 ;  /* 0x0000001500107220 */ /* 0x002fe20000400000 */
[----:B------:R-:W-:Y:S01]  /*0dc0*/  SHF.L.U32 R0, R20, 0x2, RZ ;  /* 0x0000000214007819 */ /* 0x000fe200000006ff */
[----:B0-----:R-:W-:-:S04]  /*0dd0*/  FADD R23, -R6, R23 ;  /* 0x0000001706177221 */ /* 0x001fc80000000100 */
[----:B------:R-:W-:Y:S01]  /*0de0*/  FMUL R21, R23, R23 ;  /* 0x0000001717157220 */ /* 0x000fe20000400000 */
[----:B---3--:R-:W-:-:S03]  /*0df0*/  FADD R25, R4, R25 ;  /* 0x0000001904197221 */ /* 0x008fc60000000000 */
[----:B------:R-:W-:Y:S01]  /*0e00*/  FMUL R18, R14, R21 ;  /* 0x000000150e127220 */ /* 0x000fe20000400000 */
[----:B------:R-:W-:Y:S02]  /*0e10*/  LOP3.LUT R21, R0, 0x1fc, RZ, 0xc0, !PT ;  /* 0x000001fc00157812 */ /* 0x000fe400078ec0ff */
[----:B------:R-:W-:Y:S02]  /*0e20*/  FSEL R14, R16, RZ, P1 ;  /* 0x000000ff100e7208 */ /* 0x000fe40000800000 */
[----:B------:R-:W-:Y:S02]  /*0e30*/  LEA R4, R21, UR4, 0x2 ;  /* 0x0000000415047c11 */ /* 0x000fe4000f8e10ff */
[----:B------:R-:W-:Y:S01]  /*0e40*/  FSETP.GT.AND P1, PT, |R15|, 8.50705917302346158658e+37, PT ;  /* 0x7e8000000f00780b */ /* 0x000fe20003f24200 */
[----:B------:R-:W-:Y:S01]  /*0e50*/  FFMA R16, R14, R18, R25 ;  /* 0x000000120e107223 */ /* 0x000fe20000000019 */
[----:B------:R-:W-:Y:S01]  /*0e60*/  FFMA R14, R23, R14, R6 ;  /* 0x0000000e170e7223 */ /* 0x000fe20000000006 */
[----:B------:R-:W-:Y:S01]  /*0e70*/  LEA R21, R8, R21, 0x9 ;  /* 0x0000001508157211 */ /* 0x000fe200078e48ff */
[----:B------:R-:W-:Y:S01]  /*0e80*/  LDS.128 R4, [R4] ;  /* 0x0000000004047984 */ /* 0x000fe20000000c00 */
[----:B------:R-:W-:-:S02]  /*0e90*/  FSEL R22, R22, R15, P1 ;  /* 0x0000000f16167208 */ /* 0x000fc40000800000 */
[----:B------:R-:W-:Y:S01]  /*0ea0*/  FSEL R25, R2, R3, P1 ;  /* 0x0000000302197208 */ /* 0x000fe20000800000 */
[----:B------:R-:W0:Y:S01]  /*0eb0*/  SHFL.BFLY PT, R17, R14, 0x1, 0x1f ;  /* 0x0c201f000e117f89 */ /* 0x000e2200000e0000 */
[----:B--2---:R-:W-:-:S04]  /*0ec0*/  IMAD.WIDE R12, R21, 0x4, R12 ;  /* 0x00000004150c7825 */ /* 0x004fc800078e020c */
[----:B------:R-:W-:Y:S01]  /*0ed0*/  @!P2 FMUL R22, R22, 16777216 ;  /* 0x4b8000001616a820 */ /* 0x000fe20000400000 */
[----:B------:R-:W-:Y:S01]  /*0ee0*/  FSETP.NEU.AND P1, PT, R15, RZ, PT ;  /* 0x000000ff0f00720b */ /* 0x000fe20003f2d000 */
[----:B------:R-:W1:Y:S01]  /*0ef0*/  SHFL.BFLY PT, R23, R16, 0x1, 0x1f ;  /* 0x0c201f0010177f89 */ /* 0x000e6200000e0000 */
[----:B------:R-:W-:Y:S01]  /*0f00*/  @!P2 FMUL R25, R25, 16777216 ;  /* 0x4b8000001919a820 */ /* 0x000fe20000400000 */
[----:B------:R-:W-:Y:S02]  /*0f10*/  LOP3.LUT P2, RZ, R20, 0x1f, RZ, 0xc0, !PT ;  /* 0x0000001f14ff7812 */ /* 0x000fe4000784c0ff */
[----:B------:R-:W2:Y:S01]  /*0f20*/  MUFU.RCP R22, R22 ;  /* 0x0000001600167308 */ /* 0x000ea20000001000 */
[----:B------:R-:W-:-:S04]  /*0f30*/  SHF.R.U32.HI R18, RZ, 0x3, R20 ;  /* 0x00000003ff127819 */ /* 0x000fc80000011614 */
[----:B------:R-:W-:Y:S01]  /*0f40*/  LOP3.LUT R18, R18, 0xc, RZ, 0xc0, !PT ;  /* 0x0000000c12127812 */ /* 0x000fe200078ec0ff */
[----:B--2---:R-:W-:Y:S01]  /*0f50*/  FMUL R25, R22, R25 ;  /* 0x0000001916197220 */ /* 0x004fe20000400000 */
[----:B0-----:R-:W-:Y:S01]  /*0f60*/  FADD R17, -R14, R17 ;  /* 0x000000110e117221 */ /* 0x001fe20000000100 */
[----:B-1----:R-:W-:-:S03]  /*0f70*/  FADD R2, R16, R23 ;  /* 0x0000001710027221 */ /* 0x002fc60000000000 */
[----:B------:R-:W-:Y:S01]  /*0f80*/  FMUL R16, R17, R17 ;  /* 0x0000001111107220 */ /* 0x000fe20000400000 */
[----:B------:R-:W-:-:S03]  /*0f90*/  FSEL R25, R25, RZ, P1 ;  /* 0x000000ff19197208 */ /* 0x000fc60000800000 */
[----:B------:R-:W-:Y:S02]  /*0fa0*/  FMUL R16, R3, R16 ;  /* 0x0000001003107220 */ /* 0x000fe40000400000 */
[----:B------:R-:W-:Y:S01]  /*0fb0*/  FFMA R17, R17, R25, R14 ;  /* 0x0000001911117223 */ /* 0x000fe2000000000e */
[----:B------:R0:W-:Y:S01]  /*0fc0*/  @!P0 STG.E.128 desc[UR6][R12.64], R4 ;  /* 0x000000040c008986 */ /* 0x0001e2000c101d06 */
[----:B------:R-:W-:Y:S01]  /*0fd0*/  FFMA R25, R25, R16, R2 ;  /* 0x0000001019197223 */ /* 0x000fe20000000002 */
[----:B------:R-:W-:Y:S01]  /*0fe0*/  BAR.SYNC.DEFER_BLOCKING 0x0 ;  /* 0x0000000000007b1d */ /* 0x000fe20000010000 */
[----:B------:R-:W-:Y:S01]  /*0ff0*/  ISETP.EQ.AND P0, PT, R19, RZ, !P0 ;  /* 0x000000ff1300720c */ /* 0x000fe20004702270 */
[----:B0-----:R-:W-:-:S04]  /*1000*/  HFMA2.MMA R12, -RZ, RZ, 0.875, 0 ;  /* 0x3b000000ff0c7435 */ /* 0x001fc800000001ff */
[----:B------:R-:W-:Y:S04]  /*1010*/  @!P2 STS [R18+UR4+0x20], R15 ;  /* 0x0000200f1200a988 */ /* 0x000fe80008000804 */
[----:B------:R-:W-:Y:S04]  /*1020*/  @!P2 STS [R18+UR4], R17 ;  /* 0x000000111200a988 */ /* 0x000fe80008000804 */
[----:B------:R-:W-:Y:S01]  /*1030*/  @!P2 STS [R18+UR4+0x10], R25 ;  /* 0x000010191200a988 */ /* 0x000fe20008000804 */
[----:B------:R-:W-:Y:S06]  /*1040*/  BAR.SYNC.DEFER_BLOCKING 0x0 ;  /* 0x0000000000007b1d */ /* 0x000fec0000010000 */
[----:B------:R-:W0:Y:S04]  /*1050*/  @!P3 LDS R11, [R0+UR4+0x20] ;  /* 0x00002004000bb984 */ /* 0x000e280008000800 */
[----:B------:R-:W1:Y:S04]  /*1060*/  @!P3 LDS R9, [R0+UR4] ;  /* 0x000000040009b984 */ /* 0x000e680008000800 */
[----:B------:R-:W2:Y:S04]  /*1070*/  @!P3 LDS R10, [R0+UR4+0x10] ;  /* 0x00001004000ab984 */ /* 0x000ea80008000800 */
[----:B0-----:R-:W0:Y:S04]  /*1080*/  SHFL.BFLY PT, R14, R11, 0x2, 0x1f ;  /* 0x0c401f000b0e7f89 */ /* 0x001e2800000e0000 */
[----:B-1----:R-:W1:Y:S04]  /*1090*/  SHFL.BFLY PT, R4, R9, 0x2, 0x1f ;  /* 0x0c401f0009047f89 */ /* 0x002e6800000e0000 */
[----:B--2---:R-:W2:Y:S01]  /*10a0*/  SHFL.BFLY PT, R5, R10, 0x2, 0x1f ;  /* 0x0c401f000a057f89 */ /* 0x004ea200000e0000 */
[----:B0-----:R-:W-:-:S04]  /*10b0*/  FADD R2, R11, R14 ;  /* 0x0000000e0b027221 */ /* 0x001fc80000000000 */
[C---:B------:R-:W-:Y:S01]  /*10c0*/  FMUL R3, R2.reuse, 0.25 ;  /* 0x3e80000002037820 */ /* 0x040fe20000400000 */
[C---:B------:R-:W-:Y:S01]  /*10d0*/  FSETP.GEU.AND P2, PT, |R2|.reuse, 1.175494350822287508e-38, PT ;  /* 0x008000000200780b */ /* 0x040fe20003f4e200 */
[----:B------:R-:W0:Y:S01]  /*10e0*/  SHFL.BFLY PT, R13, R2, 0x1, 0x1f ;  /* 0x0c201f00020d7f89 */ /* 0x000e2200000e0000 */
[----:B------:R-:W-:Y:S01]  /*10f0*/  FSETP.GT.AND P1, PT, |R2|, 8.50705917302346158658e+37, PT ;  /* 0x7e8000000200780b */ /* 0x000fe20003f24200 */
[----:B-1----:R-:W-:Y:S01]  /*1100*/  FADD R4, -R9, R4 ;  /* 0x0000000409047221 */ /* 0x002fe20000000100 */
[----:B--2---:R-:W-:Y:S02]  /*1110*/  FADD R5, R10, R5 ;  /* 0x000000050a057221 */ /* 0x004fe40000000000 */
[----:B------:R-:W-:Y:S01]  /*1120*/  FSEL R6, R3, R2, P1 ;  /* 0x0000000203067208 */ /* 0x000fe20000800000 */
[----:B------:R-:W-:-:S04]  /*1130*/  FMUL R10, R4, R4 ;  /* 0x00000004040a7220 */ /* 0x000fc80000400000 */
[----:B------:R-:W-:Y:S02]  /*1140*/  FMUL R10, R11, R10 ;  /* 0x0000000a0b0a7220 */ /* 0x000fe40000400000 */
[----:B------:R-:W-:Y:S02]  /*1150*/  @!P2 FMUL R6, R6, 16777216 ;  /* 0x4b8000000606a820 */ /* 0x000fe40000400000 */
[----:B------:R-:W-:Y:S01]  /*1160*/  @P1 FMUL R14, R14, 0.25 ;  /* 0x3e8000000e0e1820 */ /* 0x000fe20000400000 */
[----:B------:R-:W-:Y:S01]  /*1170*/  FSETP.NEU.AND P1, PT, R2, RZ, PT ;  /* 0x000000ff0200720b */ /* 0x000fe20003f2d000 */
[----:B------:R-:W1:Y:S02]  /*1180*/  MUFU.RCP R3, R6 ;  /* 0x0000000600037308 */ /* 0x000e640000001000 */
[----:B------:R-:W-:-:S04]  /*1190*/  @!P2 FMUL R14, R14, 16777216 ;  /* 0x4b8000000e0ea820 */ /* 0x000fc80000400000 */
[----:B-1----:R-:W-:Y:S01]  /*11a0*/  FMUL R14, R3, R14 ;  /* 0x0000000e030e7220 */ /* 0x002fe20000400000 */
[----:B0-----:R-:W-:-:S04]  /*11b0*/  FADD R3, R2, R13 ;  /* 0x0000000d02037221 */ /* 0x001fc80000000000 */
[----:B------:R-:W-:Y:S01]  /*11c0*/  FSEL R14, R14, RZ, P1 ;  /* 0x000000ff0e0e7208 */ /* 0x000fe20000800000 */
[C---:B------:R-:W-:Y:S01]  /*11d0*/  FMUL R6, R3.reuse, 0.25 ;  /* 0x3e80000003067820 */ /* 0x040fe20000400000 */
[C---:B------:R-:W-:Y:S02]  /*11e0*/  FSETP.GEU.AND P2, PT, |R3|.reuse, 1.175494350822287508e-38, PT ;  /* 0x008000000300780b */ /* 0x040fe40003f4e200 */
[----:B------:R-:W-:Y:S01]  /*11f0*/  FSETP.GT.AND P1, PT, |R3|, 8.50705917302346158658e+37, PT ;  /* 0x7e8000000300780b */ /* 0x000fe20003f24200 */
[----:B------:R-:W-:Y:S01]  /*1200*/  FFMA R4, R4, R14, R9 ;  /* 0x0000000e04047223 */ /* 0x000fe20000000009 */
[----:B------:R-:W-:Y:S02]  /*1210*/  FFMA R5, R14, R10, R5 ;  /* 0x0000000a0e057223 */ /* 0x000fe40000000005 */
[----:B------:R-:W-:Y:S02]  /*1220*/  FSEL R9, R6, R3, P1 ;  /* 0x0000000306097208 */ /* 0x000fe40000800000 */
[----:B------:R-:W0:Y:S04]  /*1230*/  SHFL.BFLY PT, R7, R4, 0x1, 0x1f ;  /* 0x0c201f0004077f89 */ /* 0x000e2800000e0000 */
[----:B------:R-:W1:Y:S01]  /*1240*/  SHFL.BFLY PT, R6, R5, 0x1, 0x1f ;  /* 0x0c201f0005067f89 */ /* 0x000e6200000e0000 */
[----:B------:R-:W-:-:S02]  /*1250*/  @!P2 FMUL R9, R9, 16777216 ;  /* 0x4b8000000909a820 */ /* 0x000fc40000400000 */
[----:B------:R-:W-:Y:S01]  /*1260*/  @P1 FMUL R13, R13, 0.25 ;  /* 0x3e8000000d0d1820 */ /* 0x000fe20000400000 */
[C---:B------:R-:W-:Y:S01]  /*1270*/  LOP3.LUT P1, RZ, R20.reuse, 0x3, RZ, 0xc0, !PT ;  /* 0x0000000314ff7812 */ /* 0x040fe2000782c0ff */
[----:B------:R-:W2:Y:S02]  /*1280*/  MUFU.RCP R10, R9 ;  /* 0x00000009000a7308 */ /* 0x000ea40000001000 */
[----:B------:R-:W-:Y:S01]  /*1290*/  @!P2 FMUL R13, R13, 16777216 ;  /* 0x4b8000000d0da820 */ /* 0x000fe20000400000 */
[----:B------:R-:W-:Y:S02]  /*12a0*/  FSETP.NEU.AND P2, PT, R3, RZ, PT ;  /* 0x000000ff0300720b */ /* 0x000fe40003f4d000 */
[----:B------:R-:W-:Y:S01]  /*12b0*/  ISETP.LT.AND P1, PT, R20, 0x4, !P1 ;  /* 0x000000041400780c */ /* 0x000fe20004f21270 */
[----:B0-----:R-:W-:Y:S01]  /*12c0*/  FADD R7, -R4, R7 ;  /* 0x0000000704077221 */ /* 0x001fe20000000100 */
[----:B--2---:R-:W-:-:S11]  /*12d0*/  FMUL R10, R10, R13 ;  /* 0x0000000d0a0a7220 */ /* 0x004fd60000400000 */
[----:B------:R0:W-:Y:S01]  /*12e0*/  @P1 STS [R0+UR4+0x20], R3 ;  /* 0x0000200300001988 */ /* 0x0001e20008000804 */
[----:B------:R-:W-:Y:S01]  /*12f0*/  FMUL R11, R7, R7 ;  /* 0x00000007070b7220 */ /* 0x000fe20000400000 */
[----:B-1----:R-:W-:Y:S01]  /*1300*/  FADD R5, R5, R6 ;  /* 0x0000000605057221 */ /* 0x002fe20000000000 */
[----:B------:R-:W-:Y:S02]  /*1310*/  FSEL R10, R10, RZ, P2 ;  /* 0x000000ff0a0a7208 */ /* 0x000fe40001000000 */
[----:B------:R-:W-:-:S03]  /*1320*/  FMUL R11, R2, R11 ;  /* 0x0000000b020b7220 */ /* 0x000fc60000400000 */
[----:B------:R-:W-:Y:S01]  /*1330*/  FFMA R9, R7, R10, R4 ;  /* 0x0000000a07097223 */ /* 0x000fe20000000004 */
[----:B------:R-:W-:Y:S01]  /*1340*/  FFMA R13, R10, R11, R5 ;  /* 0x0000000b0a0d7223 */ /* 0x000fe20000000005 */
[----:B------:R-:W0:Y:S03]  /*1350*/  LDC.64 R6, c[0x0][0x228] ;  /* 0x00008a00ff067b82 */ /* 0x000e260000000a00 */
[----:B------:R-:W-:Y:S04]  /*1360*/  @P1 STS [R0+UR4], R9 ;  /* 0x0000000900001988 */ /* 0x000fe80008000804 */
[----:B------:R-:W-:Y:S01]  /*1370*/  @P1 STS [R0+UR4+0x10], R13 ;  /* 0x0000100d00001988 */ /* 0x000fe20008000804 */
[----:B------:R-:W1:Y:S08]  /*1380*/  LDC.64 R4, c[0x0][0x220] ;  /* 0x00008800ff047b82 */ /* 0x000e700000000a00 */
[----:B------:R-:W-:Y:S08]  /*1390*/  BAR.SYNC.DEFER_BLOCKING 0x0 ;  /* 0x0000000000007b1d */ /* 0x000ff00000010000 */
[----:B------:R-:W2:Y:S01]  /*13a0*/  LDC.64 R10, c[0x0][0x230] ;  /* 0x00008c00ff0a7b82 */ /* 0x000ea20000000a00 */
[----:B0-----:R-:W-:-:S04]  /*13b0*/  IMAD.WIDE R2, R8, 0x4, R6 ;  /* 0x0000000408027825 */ /* 0x001fc800078e0206 */
[----:B-1----:R-:W-:Y:S01]  /*13c0*/  IMAD.WIDE R4, R8, 0x4, R4 ;  /* 0x0000000408047825 */ /* 0x002fe200078e0204 */
[----:B------:R-:W0:Y:S04]  /*13d0*/  LDS R15, [UR4] ;  /* 0x00000004ff0f7984 */ /* 0x000e280008000800 */
[----:B------:R-:W1:Y:S04]  /*13e0*/  LDS R17, [UR4+0x10] ;  /* 0x00001004ff117984 */ /* 0x000e680008000800 */
[----:B0-----:R0:W-:Y:S04]  /*13f0*/  @P0 STG.E desc[UR6][R4.64], R15 ;  /* 0x0000000f04000986 */ /* 0x0011e8000c101906 */
[----:B-1----:R0:W-:Y:S01]  /*1400*/  @P0 STG.E desc[UR6][R2.64], R17 ;  /* 0x0000001102000986 */ /* 0x0021e2000c101906 */
[----:B------:R-:W-:Y:S01]  /*1410*/  FFMA R0, R17, R12, 9.9999997473787516356e-06 ;  /* 0x3727c5ac11007423 */ /* 0x000fe2000000000c */
[----:B0-2---:R-:W-:Y:S06]  /*1420*/  @!P0 EXIT ;  /* 0x000000000000894d */ /* 0x005fec0003800000 */
[----:B0-----:R-:W0:Y:S01]  /*1430*/  MUFU.RSQ R3, R0 ;  /* 0x0000000000037308 */ /* 0x001e220000001400 */
[----:B------:R-:W-:-:S05]  /*1440*/  IMAD.WIDE R8, R8, 0x4, R10 ;  /* 0x0000000408087825 */ /* 0x000fca00078e020a */
[----:B0-----:R-:W-:Y:S01]  /*1450*/  STG.E desc[UR6][R8.64], R3 ;  /* 0x0000000308007986 */ /* 0x001fe2000c101906 */
[----:B------:R-:W-:Y:S05]  /*1460*/  EXIT ;  /* 0x000000000000794d */ /* 0x000fea0003800000 */
.L_x_0:
[----:B------:R-:W-:-:S00]  /*1470*/  BRA `(.L_x_0) ;  /* 0xfffffffc00fc7947 */ /* 0x000fc0000383ffff */
[----:B------:R-:W-:-:S00]  /*1480*/  NOP ;  /* 0x0000000000007918 */ /* 0x000fc00000000000 */
[----:B------:R-:W-:-:S00]  /*1490*/  NOP ;  /* 0x0000000000007918 */ /* 0x000fc00000000000 */
[----:B------:R-:W-:-:S00]  /*14a0*/  NOP ;  /* 0x0000000000007918 */ /* 0x000fc00000000000 */
[----:B------:R-:W-:-:S00]  /*14b0*/  NOP ;  /* 0x0000000000007918 */ /* 0x000fc00000000000 */
[----:B------:R-:W-:-:S00]  /*14c0*/  NOP ;  /* 0x0000000000007918 */ /* 0x000fc00000000000 */
[----:B------:R-:W-:-:S00]  /*14d0*/  NOP ;  /* 0x0000000000007918 */ /* 0x000fc00000000000 */
[----:B------:R-:W-:-:S00]  /*14e0*/  NOP ;  /* 0x0000000000007918 */ /* 0x000fc00000000000 */
[----:B------:R-:W-:-:S00]  /*14f0*/  NOP ;  /* 0x0000000000007918 */ /* 0x000fc00000000000 */
.L_x_1:


//--------------------- .nv.global.init           --------------------------
	.section	.nv.global.init,"aw",@progbits
.nv.global.init:
	.type		_$_str,@object
	.size		_$_str,(.L_0 - _$_str)
_$_str:
        /*0000*/ 	.byte	0x5f, 0x5f, 0x43, 0x55, 0x44, 0x41, 0x5f, 0x46, 0x54, 0x5a, 0x00
.L_0:


//--------------------- .nv.shared.triton_red_fused_avg_pool2d_native_group_norm_17 --------------------------
	.section	.nv.shared.triton_red_fused_avg_pool2d_native_group_norm_17,"aw",@nobits
	.sectionflags	@""
	.align	16
	.zero		1024


//--------------------- .nv.constant0.triton_red_fused_avg_pool2d_native_group_norm_17 --------------------------
	.section	.nv.constant0.triton_red_fused_avg_pool2d_native_group_norm_17,"a",@progbits
	.sectionflags	@""
	.align	4
.nv.constant0.triton_red_fused_avg_pool2d_native_group_norm_17:
	.zero		576
